//
// Generated by NVIDIA NVVM Compiler
//
// Compiler Build ID: CL-36424714
// Cuda compilation tools, release 13.0, V13.0.88
// Based on NVVM 20.0.0
//

.version 9.0
.target sm_100
.address_size 64

	// .globl	_Z13vector_squarev
.extern .func  (.param .b32 func_retval0) vprintf
(
	.param .b64 vprintf_param_0,
	.param .b64 vprintf_param_1
)
;
.global .align 1 .b8 $str[21] = {103, 114, 105, 100, 46, 105, 115, 95, 118, 97, 108, 105, 100, 40, 41, 58, 32, 37, 100, 10};
.global .align 1 .b8 $str$1[15] = {103, 114, 105, 100, 95, 115, 105, 122, 101, 58, 32, 37, 100, 10};

.visible .entry _Z13vector_squarev()
{
	.local .align 8 .b8 	__local_depot0[8];
	.reg .b64 	%SP;
	.reg .b64 	%SPL;
	.reg .pred 	%p<3>;
	.reg .b32 	%r<26>;
	.reg .b64 	%rd<7>;

	mov.u64 	%SPL, __local_depot0;
	cvta.local.u64 	%SP, %SPL;
	// begin inline asm
	mov.u32 %r4, %envreg2;
	// end inline asm
	// begin inline asm
	mov.u32 %r5, %envreg1;
	// end inline asm
	mov.u32 	%r6, %ctaid.x;
	mov.u32 	%r3, %ntid.x;
	mul.lo.s32 	%r7, %r6, %r3;
	mov.u32 	%r8, %tid.x;
	neg.s32 	%r9, %r8;
	setp.ne.s32 	%p1, %r7, %r9;
	@%p1 bra 	$L__BB0_2;
	add.u64 	%rd1, %SP, 0;
	add.u64 	%rd2, %SPL, 0;
	mov.u32 	%r10, %nctaid.x;
	mov.u32 	%r11, %nctaid.y;
	mov.u32 	%r12, %nctaid.z;
	mov.u32 	%r13, %ntid.y;
	mov.u32 	%r14, %ntid.z;
	mul.lo.s32 	%r15, %r11, %r12;
	mul.lo.s32 	%r16, %r15, %r10;
	mul.lo.s32 	%r17, %r16, %r13;
	mul.lo.s32 	%r18, %r17, %r3;
	mul.lo.s32 	%r19, %r18, %r14;
	or.b32  	%r20, %r4, %r5;
	setp.ne.s32 	%p2, %r20, 0;
	selp.u32 	%r21, 1, 0, %p2;
	st.local.u32 	[%rd2], %r21;
	mov.u64 	%rd3, $str;
	cvta.global.u64 	%rd4, %rd3;
	{ // callseq 0, 0
	.param .b64 param0;
	st.param.b64 	[param0], %rd4;
	.param .b64 param1;
	st.param.b64 	[param1], %rd1;
	.param .b32 retval0;
	call.uni (retval0), 
	vprintf, 
	(
	param0, 
	param1
	);
	ld.param.b32 	%r22, [retval0];
	} // callseq 0
	st.local.u32 	[%rd2], %r19;
	mov.u64 	%rd5, $str$1;
	cvta.global.u64 	%rd6, %rd5;
	{ // callseq 1, 0
	.param .b64 param0;
	st.param.b64 	[param0], %rd6;
	.param .b64 param1;
	st.param.b64 	[param1], %rd1;
	.param .b32 retval0;
	call.uni (retval0), 
	vprintf, 
	(
	param0, 
	param1
	);
	ld.param.b32 	%r24, [retval0];
	} // callseq 1
$L__BB0_2:
	ret;

}


// ===== COMPILED SASS (sm_100) =====

	.target	sm_100

	.elftype	@"ET_EXEC"


//--------------------- .note.nv.tkinfo           --------------------------
	.section	.note.nv.tkinfo,"",@"SHT_NOTE"
	.sectionflags	@"SHF_NOTE_NV_TKINFO"
	.tkinfo
        /*0018*/ 	.word	0x00000002
        /*0030*/ 	.string	""
        /*0030*/ 	.string	"ptxas"
        /*0030*/ 	.string	"Cuda compilation tools, release 13.0, V13.0.88"
        /*0030*/ 	.string	"Build cuda_13.0.r13.0/compiler.36424714_0"
        /*0030*/ 	.string	"-arch sm_100 -m 64 "



//--------------------- .note.nv.cuinfo           --------------------------
	.section	.note.nv.cuinfo,"",@"SHT_NOTE"
	.sectionflags	@"SHF_NOTE_NV_CUINFO"
        /*0018*/ 	.short	0x0002
        /*001a*/ 	.short	0x0064
        /*001c*/ 	.short	0x0082
	.zero		2


//--------------------- .nv.info                  --------------------------
	.section	.nv.info,"",@"SHT_CUDA_INFO"
	.align	4


	//----- nvinfo : EIATTR_REGCOUNT
	.align		4
        /*0000*/ 	.byte	0x04, 0x2f
        /*0002*/ 	.short	(.L_3 - .L_2)
	.align		4
.L_2:
        /*0004*/ 	.word	index@(_Z13vector_squarev)
        /*0008*/ 	.word	0x00000018


	//----- nvinfo : EIATTR_FRAME_SIZE
	.align		4
.L_3:
        /*000c*/ 	.byte	0x04, 0x11
        /*000e*/ 	.short	(.L_5 - .L_4)
	.align		4
.L_4:
        /*0010*/ 	.word	index@(_Z13vector_squarev)
        /*0014*/ 	.word	0x00000008


	//----- nvinfo : EIATTR_MIN_STACK_SIZE
	.align		4
.L_5:
        /*0018*/ 	.byte	0x04, 0x12
        /*001a*/ 	.short	(.L_7 - .L_6)
	.align		4
.L_6:
        /*001c*/ 	.word	index@(_Z13vector_squarev)
        /*0020*/ 	.word	0x00000008
.L_7:


//--------------------- .nv.compat                --------------------------
	.section	.nv.compat,"",@"SHT_CUDA_COMPAT_INFO"
	.align	4
        /*0000*/ 	.byte	0x02, 0x09, 0x00, 0x00, 0x02, 0x02, 0x01, 0x00, 0x02, 0x05, 0x05, 0x00, 0x03, 0x07, 0x01, 0x01
        /*0010*/ 	.byte	0x02, 0x03, 0x00, 0x00, 0x02, 0x06, 0x01, 0x00, 0x04, 0x0b, 0x08, 0x00, 0x09, 0x00, 0x00, 0x00
        /*0020*/ 	.byte	0x00, 0x00, 0x00, 0x00


//--------------------- .nv.info._Z13vector_squarev --------------------------
	.section	.nv.info._Z13vector_squarev,"",@"SHT_CUDA_INFO"
	.sectionflags	@""
	.align	4


	//----- nvinfo : EIATTR_CUDA_API_VERSION
	.align		4
        /*0000*/ 	.byte	0x04, 0x37
        /*0002*/ 	.short	(.L_9 - .L_8)
.L_8:
        /*0004*/ 	.word	0x00000082


	//----- nvinfo : EIATTR_SPARSE_MMA_MASK
	.align		4
.L_9:
        /*0008*/ 	.byte	0x03, 0x50
        /*000a*/ 	.short	0x0000


	//----- nvinfo : EIATTR_MAXREG_COUNT
	.align		4
        /*000c*/ 	.byte	0x03, 0x1b
        /*000e*/ 	.short	0x00ff


	//----- nvinfo : EIATTR_EXTERNS
	.align		4
        /*0010*/ 	.byte	0x04, 0x0f
        /*0012*/ 	.short	(.L_11 - .L_10)


	//   ....[0]....
	.align		4
.L_10:
        /*0014*/ 	.word	index@(vprintf)


	//----- nvinfo : EIATTR_MERCURY_ISA_VERSION
	.align		4
.L_11:
        /*0018*/ 	.byte	0x03, 0x5f
        /*001a*/ 	.short	0x0101


	//----- nvinfo : EIATTR_VRC_CTA_INIT_COUNT
	.align		4
        /*001c*/ 	.byte	0x02, 0x4a
	.zero		1
	.zero		1


	//----- nvinfo : EIATTR_SYSCALL_OFFSETS
	.align		4
        /*0020*/ 	.byte	0x04, 0x46
        /*0022*/ 	.short	(.L_13 - .L_12)


	//   ....[0]....
.L_12:
        /*0024*/ 	.word	0x00000290


	//   ....[1]....
        /*0028*/ 	.word	0x00000320


	//----- nvinfo : EIATTR_EXIT_INSTR_OFFSETS
	.align		4
.L_13:
        /*002c*/ 	.byte	0x04, 0x1c
        /*002e*/ 	.short	(.L_15 - .L_14)


	//   ....[0]....
.L_14:
        /*0030*/ 	.word	0x000000c0


	//   ....[1]....
        /*0034*/ 	.word	0x00000330


	//----- nvinfo : EIATTR_CRS_STACK_SIZE
	.align		4
.L_15:
        /*0038*/ 	.byte	0x04, 0x1e
        /*003a*/ 	.short	(.L_17 - .L_16)
.L_16:
        /*003c*/ 	.word	0x00000000


	//----- nvinfo : EIATTR_SW_WAR
	.align		4
.L_17:
        /*0040*/ 	.byte	0x04, 0x36
        /*0042*/ 	.short	(.L_19 - .L_18)
.L_18:
        /*0044*/ 	.word	0x00000008
.L_19:


//--------------------- .nv.callgraph             --------------------------
	.section	.nv.callgraph,"",@"SHT_CUDA_CALLGRAPH"
	.align	4
	.sectionentsize	8
	.align		4
        /*0000*/ 	.word	0x00000000
	.align		4
        /*0004*/ 	.word	0xffffffff
	.align		4
        /*0008*/ 	.word	index@(_Z13vector_squarev)
	.align		4
        /*000c*/ 	.word	index@(vprintf)
	.align		4
        /*0010*/ 	.word	0x00000000
	.align		4
        /*0014*/ 	.word	0xfffffffe
	.align		4
        /*0018*/ 	.word	0x00000000
	.align		4
        /*001c*/ 	.word	0xfffffffd
	.align		4
        /*0020*/ 	.word	0x00000000
	.align		4
        /*0024*/ 	.word	0xfffffffc


//--------------------- .nv.constant4             --------------------------
	.section	.nv.constant4,"a",@progbits
	.align	8
	.align		8
.nv.constant4:
        /*0000*/ 	.dword	vprintf
	.align		8
        /*0008*/ 	.dword	$str
	.align		8
        /*0010*/ 	.dword	$str$1


//--------------------- .text._Z13vector_squarev  --------------------------
	.section	.text._Z13vector_squarev,"ax",@progbits
	.align	128
        .global         _Z13vector_squarev
        .type           _Z13vector_squarev,@function
        .size           _Z13vector_squarev,(.L_x_3 - _Z13vector_squarev)
        .other          _Z13vector_squarev,@"STO_CUDA_ENTRY STV_DEFAULT"
_Z13vector_squarev:
.text._Z13vector_squarev:
[----:B------:R-:W0:Y:S01]  /*0000*/  LDC R1, c[0x0][0x37c] ;  /* 0x0000df00ff017b82 */ /* 0x000e220000000800 */
[----:B------:R-:W1:Y:S07]  /*0010*/  S2R R0, SR_TID.X ;  /* 0x0000000000007919 */ /* 0x000e6e0000002100 */
[----:B------:R-:W2:Y:S01]  /*0020*/  S2UR UR4, SR_CTAID.X ;  /* 0x00000000000479c3 */ /* 0x000ea20000002500 */
[----:B------:R-:W3:Y:S01]  /*0030*/  LDCU UR7, c[0x0][0x2fc] ;  /* 0x00005f80ff0777ac */ /* 0x000ee20008000800 */
[----:B0-----:R-:W-:Y:S01]  /*0040*/  VIADD R1, R1, 0xfffffff8 ;  /* 0xfffffff801017836 */ /* 0x001fe20000000000 */
[----:B------:R-:W2:Y:S01]  /*0050*/  LDCU UR5, c[0x0][0x360] ;  /* 0x00006c00ff0577ac */ /* 0x000ea20008000800 */
[----:B------:R-:W0:Y:S01]  /*0060*/  LDCU UR6, c[0x0][0x2f8] ;  /* 0x00005f00ff0677ac */ /* 0x000e220008000800 */
[----:B--2---:R-:W-:-:S02]  /*0070*/  UIMAD UR4, UR4, UR5, URZ ;  /* 0x00000005040472a4 */ /* 0x004fc4000f8e02ff */
[----:B0-----:R-:W-:Y:S01]  /*0080*/  IADD3 R17, P1, PT, R1, UR6, RZ ;  /* 0x0000000601117c10 */ /* 0x001fe2000ff3e0ff */
[----:B-1----:R-:W-:-:S03]  /*0090*/  IMAD.MOV R0, RZ, RZ, -R0 ;  /* 0x000000ffff007224 */ /* 0x002fc600078e0a00 */
[----:B---3--:R-:W-:Y:S02]  /*00a0*/  IADD3.X R18, PT, PT, RZ, UR7, RZ, P1, !PT ;  /* 0x00000007ff127c10 */ /* 0x008fe40008ffe4ff */
[----:B------:R-:W-:-:S13]  /*00b0*/  ISETP.NE.AND P0, PT, R0, UR4, PT ;  /* 0x0000000400007c0c */ /* 0x000fda000bf05270 */
[----:B------:R-:W-:Y:S05]  /*00c0*/  @P0 EXIT ;  /* 0x000000000000094d */ /* 0x000fea0003800000 */
[----:B------:R-:W-:-:S05]  /*00d0*/  CS2R.32 R0, SR_CgaSize ;  /* 0x0000000000007805 */ /* 0x000fca0000008a00 */
[----:B------:R-:W-:-:S06]  /*00e0*/  IMAD R0, R0, -0xa0, RZ ;  /* 0xffffff6000007824 */ /* 0x000fcc00078e02ff */
[----:B------:R-:W0:Y:S01]  /*00f0*/  LDC R0, c[0x0][R0+0x254] ;  /* 0x0000950000007b82 */ /* 0x000e220000000800 */
[----:B------:R-:W-:-:S05]  /*0100*/  CS2R.32 R16, SR_CgaSize ;  /* 0x0000000000107805 */ /* 0x000fca0000008a00 */
[----:B------:R-:W-:-:S05]  /*0110*/  IMAD R16, R16, -0xa0, RZ ;  /* 0xffffff6010107824 */ /* 0x000fca00078e02ff */
[----:B------:R-:W-:-:S14]  /*0120*/  R2UR UR8, R16 ;  /* 0x00000000100872ca */ /* 0x000fdc00000e0000 */
[----:B------:R-:W0:Y:S01]  /*0130*/  LDCU UR8, c[0x0][UR8+0x258] ;  /* 0x00004b00080877ac */ /* 0x000e220008000800 */
[----:B------:R-:W-:Y:S01]  /*0140*/  MOV R16, 0x0 ;  /* 0x0000000000107802 */ /* 0x000fe20000000f00 */
[----:B------:R-:W-:Y:S01]  /*0150*/  IMAD.MOV.U32 R7, RZ, RZ, R18 ;  /* 0x000000ffff077224 */ /* 0x000fe200078e0012 */
[----:B------:R-:W-:Y:S01]  /*0160*/  MOV R6, R17 ;  /* 0x0000001100067202 */ /* 0x000fe20000000f00 */
[----:B------:R-:W1:Y:S01]  /*0170*/  LDCU UR6, c[0x0][0x370] ;  /* 0x00006e00ff0677ac */ /* 0x000e620008000800 */
[----:B------:R2:W3:Y:S01]  /*0180*/  LDC.64 R8, c[0x4][R16] ;  /* 0x0100000010087b82 */ /* 0x0004e20000000a00 */
[----:B------:R-:W4:Y:S01]  /*0190*/  LDCU UR4, c[0x0][0x374] ;  /* 0x00006e80ff0477ac */ /* 0x000f220008000800 */
[----:B------:R-:W4:Y:S01]  /*01a0*/  LDCU UR7, c[0x0][0x378] ;  /* 0x00006f00ff0777ac */ /* 0x000f220008000800 */
[----:B------:R-:W5:Y:S01]  /*01b0*/  LDCU.64 UR10, c[0x4][0x8] ;  /* 0x01000100ff0a77ac */ /* 0x000f620008000a00 */
[----:B0-----:R-:W-:Y:S01]  /*01c0*/  LOP3.LUT P0, RZ, R0, UR8, RZ, 0xfc, !PT ;  /* 0x0000000800ff7c12 */ /* 0x001fe2000f80fcff */
[----:B------:R-:W0:Y:S03]  /*01d0*/  LDCU UR8, c[0x0][0x364] ;  /* 0x00006c80ff0877ac */ /* 0x000e260008000800 */
[----:B------:R-:W2:Y:S01]  /*01e0*/  LDC R2, c[0x0][0x368] ;  /* 0x0000da00ff027b82 */ /* 0x000ea20000000800 */
[----:B------:R-:W-:Y:S01]  /*01f0*/  SEL R0, RZ, 0x1, !P0 ;  /* 0x00000001ff007807 */ /* 0x000fe20004000000 */
[----:B----4-:R-:W-:-:S04]  /*0200*/  UIMAD UR4, UR4, UR7, URZ ;  /* 0x00000007040472a4 */ /* 0x010fc8000f8e02ff */
[----:B------:R4:W-:Y:S01]  /*0210*/  STL [R1], R0 ;  /* 0x0000000001007387 */ /* 0x0009e20000100800 */
[----:B-1----:R-:W-:Y:S01]  /*0220*/  UIMAD UR4, UR4, UR6, URZ ;  /* 0x00000006040472a4 */ /* 0x002fe2000f8e02ff */
[----:B-----5:R-:W-:Y:S02]  /*0230*/  IMAD.U32 R4, RZ, RZ, UR10 ;  /* 0x0000000aff047e24 */ /* 0x020fe4000f8e00ff */
[----:B------:R-:W-:Y:S01]  /*0240*/  IMAD.U32 R5, RZ, RZ, UR11 ;  /* 0x0000000bff057e24 */ /* 0x000fe2000f8e00ff */
[----:B0-----:R-:W-:-:S04]  /*0250*/  UIMAD UR4, UR4, UR8, URZ ;  /* 0x00000008040472a4 */ /* 0x001fc8000f8e02ff */
[----:B------:R-:W-:-:S06]  /*0260*/  UIMAD UR4, UR4, UR5, URZ ;  /* 0x00000005040472a4 */ /* 0x000fcc000f8e02ff */
[----:B--234-:R-:W-:-:S07]  /*0270*/  IMAD R2, R2, UR4, RZ ;  /* 0x0000000402027c24 */ /* 0x01cfce000f8e02ff */
[----:B------:R-:W-:-:S07]  /*0280*/  LEPC R20, `(.L_x_0) ;  /* 0x000000001014794e */ /* 0x000fce0000000000 */
[----:B------:R-:W-:Y:S05]  /*0290*/  CALL.ABS.NOINC R8 ;  /* 0x0000000008007343 */ /* 0x000fea0003c00000 */
.L_x_0:
[----:B------:R0:W-:Y:S01]  /*02a0*/  STL [R1], R2 ;  /* 0x0000000201007387 */ /* 0x0001e20000100800 */
[----:B------:R0:W1:Y:S01]  /*02b0*/  LDC.64 R8, c[0x4][R16] ;  /* 0x0100000010087b82 */ /* 0x0000620000000a00 */
[----:B------:R-:W2:Y:S01]  /*02c0*/  LDCU.64 UR4, c[0x4][0x10] ;  /* 0x01000200ff0477ac */ /* 0x000ea20008000a00 */
[----:B------:R-:W-:Y:S01]  /*02d0*/  IMAD.MOV.U32 R6, RZ, RZ, R17 ;  /* 0x000000ffff067224 */ /* 0x000fe200078e0011 */
[----:B------:R-:W-:Y:S01]  /*02e0*/  MOV R7, R18 ;  /* 0x0000001200077202 */ /* 0x000fe20000000f00 */
[----:B--2---:R-:W-:Y:S01]  /*02f0*/  IMAD.U32 R4, RZ, RZ, UR4 ;  /* 0x00000004ff047e24 */ /* 0x004fe2000f8e00ff */
[----:B0-----:R-:W-:-:S07]  /*0300*/  MOV R5, UR5 ;  /* 0x0000000500057c02 */ /* 0x001fce0008000f00 */
[----:B------:R-:W-:-:S07]  /*0310*/  LEPC R20, `(.L_x_1) ;  /* 0x000000001014794e */ /* 0x000fce0000000000 */
[----:B-1----:R-:W-:Y:S05]  /*0320*/  CALL.ABS.NOINC R8 ;  /* 0x0000000008007343 */ /* 0x002fea0003c00000 */
.L_x_1:
[----:B------:R-:W-:Y:S05]  /*0330*/  EXIT ;  /* 0x000000000000794d */ /* 0x000fea0003800000 */
.L_x_2:
[----:B------:R-:W-:-:S00]  /*0340*/  BRA `(.L_x_2) ;  /* 0xfffffffc00fc7947 */ /* 0x000fc0000383ffff */
[----:B------:R-:W-:-:S00]  /*0350*/  NOP ;  /* 0x0000000000007918 */ /* 0x000fc00000000000 */
        /* <DEDUP_REMOVED lines=10> */
.L_x_3:


//--------------------- .nv.global.init           --------------------------
	.section	.nv.global.init,"aw",@progbits
.nv.global.init:
	.type		$str$1,@object
	.size		$str$1,($str - $str$1)
$str$1:
        /*0000*/ 	.byte	0x67, 0x72, 0x69, 0x64, 0x5f, 0x73, 0x69, 0x7a, 0x65, 0x3a, 0x20, 0x25, 0x64, 0x0a, 0x00
	.type		$str,@object
	.size		$str,(.L_0 - $str)
$str:
        /*000f*/ 	.byte	0x67, 0x72, 0x69, 0x64, 0x2e, 0x69, 0x73, 0x5f, 0x76, 0x61, 0x6c, 0x69, 0x64, 0x28, 0x29, 0x3a
        /*001f*/ 	.byte	0x20, 0x25, 0x64, 0x0a, 0x00
.L_0:


//--------------------- .nv.shared.reserved.0     --------------------------
	.section	.nv.shared.reserved.0,"aw",@nobits
	.weak		__nv_reservedSMEM_offset_0_alias
	.size		__nv_reservedSMEM_offset_0_alias, 0, 64
	.other		__nv_reservedSMEM_offset_0_alias,@"STO_CUDA_RESERVED_SHARED STV_DEFAULT"
__nv_reservedSMEM_offset_0_alias:
	.zero		0
	.zero		64


//--------------------- .nv.constant0._Z13vector_squarev --------------------------
	.section	.nv.constant0._Z13vector_squarev,"a",@progbits
	.sectionflags	@""
	.align	4
.nv.constant0._Z13vector_squarev:
	.zero		896


//--------------------- SYMBOLS --------------------------

	.type		.nv.reservedSmem.offset0,@object
	.size		.nv.reservedSmem.offset0,0x4
	.type		vprintf,@function
